//
// Generated by NVIDIA NVVM Compiler
//
// Compiler Build ID: CL-36424714
// Cuda compilation tools, release 13.0, V13.0.88
// Based on NVVM 20.0.0
//

.version 9.0
.target sm_100
.address_size 64

	// .globl	_Z5saxpyfPfS_

.visible .entry _Z5saxpyfPfS_(
	.param .f32 _Z5saxpyfPfS__param_0,
	.param .u64 .ptr .align 1 _Z5saxpyfPfS__param_1,
	.param .u64 .ptr .align 1 _Z5saxpyfPfS__param_2
)
{
	.reg .b32 	%r<5>;
	.reg .b32 	%f<5>;
	.reg .b64 	%rd<8>;

	ld.param.f32 	%f1, [_Z5saxpyfPfS__param_0];
	ld.param.u64 	%rd1, [_Z5saxpyfPfS__param_1];
	ld.param.u64 	%rd2, [_Z5saxpyfPfS__param_2];
	cvta.to.global.u64 	%rd3, %rd2;
	cvta.to.global.u64 	%rd4, %rd1;
	mov.u32 	%r1, %ctaid.x;
	shl.b32 	%r2, %r1, 8;
	mov.u32 	%r3, %tid.x;
	add.s32 	%r4, %r2, %r3;
	mul.wide.s32 	%rd5, %r4, 4;
	add.s64 	%rd6, %rd4, %rd5;
	ld.global.f32 	%f2, [%rd6];
	add.s64 	%rd7, %rd3, %rd5;
	ld.global.f32 	%f3, [%rd7];
	fma.rn.f32 	%f4, %f1, %f2, %f3;
	st.global.f32 	[%rd7], %f4;
	ret;

}


// ===== COMPILED SASS (sm_100) =====

	.target	sm_100

	.elftype	@"ET_EXEC"


//--------------------- .note.nv.tkinfo           --------------------------
	.section	.note.nv.tkinfo,"",@"SHT_NOTE"
	.sectionflags	@"SHF_NOTE_NV_TKINFO"
	.tkinfo
        /*0018*/ 	.word	0x00000002
        /*0030*/ 	.string	""
        /*0030*/ 	.string	"ptxas"
        /*0030*/ 	.string	"Cuda compilation tools, release 13.0, V13.0.88"
        /*0030*/ 	.string	"Build cuda_13.0.r13.0/compiler.36424714_0"
        /*0030*/ 	.string	"-arch sm_100 -m 64 "



//--------------------- .note.nv.cuinfo           --------------------------
	.section	.note.nv.cuinfo,"",@"SHT_NOTE"
	.sectionflags	@"SHF_NOTE_NV_CUINFO"
        /*0018*/ 	.short	0x0002
        /*001a*/ 	.short	0x0064
        /*001c*/ 	.short	0x0082
	.zero		2


//--------------------- .nv.info                  --------------------------
	.section	.nv.info,"",@"SHT_CUDA_INFO"
	.align	4


	//----- nvinfo : EIATTR_REGCOUNT
	.align		4
        /*0000*/ 	.byte	0x04, 0x2f
        /*0002*/ 	.short	(.L_1 - .L_0)
	.align		4
.L_0:
        /*0004*/ 	.word	index@(_Z5saxpyfPfS_)
        /*0008*/ 	.word	0x0000000a


	//----- nvinfo : EIATTR_FRAME_SIZE
	.align		4
.L_1:
        /*000c*/ 	.byte	0x04, 0x11
        /*000e*/ 	.short	(.L_3 - .L_2)
	.align		4
.L_2:
        /*0010*/ 	.word	index@(_Z5saxpyfPfS_)
        /*0014*/ 	.word	0x00000000


	//----- nvinfo : EIATTR_MIN_STACK_SIZE
	.align		4
.L_3:
        /*0018*/ 	.byte	0x04, 0x12
        /*001a*/ 	.short	(.L_5 - .L_4)
	.align		4
.L_4:
        /*001c*/ 	.word	index@(_Z5saxpyfPfS_)
        /*0020*/ 	.word	0x00000000
.L_5:


//--------------------- .nv.compat                --------------------------
	.section	.nv.compat,"",@"SHT_CUDA_COMPAT_INFO"
	.align	4
        /*0000*/ 	.byte	0x02, 0x09, 0x00, 0x00, 0x02, 0x02, 0x01, 0x00, 0x02, 0x05, 0x05, 0x00, 0x03, 0x07, 0x01, 0x01
        /*0010*/ 	.byte	0x02, 0x03, 0x00, 0x00, 0x02, 0x06, 0x01, 0x00, 0x04, 0x0b, 0x08, 0x00, 0x09, 0x00, 0x00, 0x00
        /*0020*/ 	.byte	0x00, 0x00, 0x00, 0x00


//--------------------- .nv.info._Z5saxpyfPfS_    --------------------------
	.section	.nv.info._Z5saxpyfPfS_,"",@"SHT_CUDA_INFO"
	.sectionflags	@""
	.align	4


	//----- nvinfo : EIATTR_CUDA_API_VERSION
	.align		4
        /*0000*/ 	.byte	0x04, 0x37
        /*0002*/ 	.short	(.L_7 - .L_6)
.L_6:
        /*0004*/ 	.word	0x00000082


	//----- nvinfo : EIATTR_KPARAM_INFO
	.align		4
.L_7:
        /*0008*/ 	.byte	0x04, 0x17
        /*000a*/ 	.short	(.L_9 - .L_8)
.L_8:
        /*000c*/ 	.word	0x00000000
        /*0010*/ 	.short	0x0002
        /*0012*/ 	.short	0x0010
        /*0014*/ 	.byte	0x00, 0xf5, 0x21, 0x00


	//----- nvinfo : EIATTR_KPARAM_INFO
	.align		4
.L_9:
        /*0018*/ 	.byte	0x04, 0x17
        /*001a*/ 	.short	(.L_11 - .L_10)
.L_10:
        /*001c*/ 	.word	0x00000000
        /*0020*/ 	.short	0x0001
        /*0022*/ 	.short	0x0008
        /*0024*/ 	.byte	0x00, 0xf5, 0x21, 0x00


	//----- nvinfo : EIATTR_KPARAM_INFO
	.align		4
.L_11:
        /*0028*/ 	.byte	0x04, 0x17
        /*002a*/ 	.short	(.L_13 - .L_12)
.L_12:
        /*002c*/ 	.word	0x00000000
        /*0030*/ 	.short	0x0000
        /*0032*/ 	.short	0x0000
        /*0034*/ 	.byte	0x00, 0xf0, 0x11, 0x00


	//----- nvinfo : EIATTR_SPARSE_MMA_MASK
	.align		4
.L_13:
        /*0038*/ 	.byte	0x03, 0x50
        /*003a*/ 	.short	0x0000


	//----- nvinfo : EIATTR_MAXREG_COUNT
	.align		4
        /*003c*/ 	.byte	0x03, 0x1b
        /*003e*/ 	.short	0x00ff


	//----- nvinfo : EIATTR_MERCURY_ISA_VERSION
	.align		4
        /*0040*/ 	.byte	0x03, 0x5f
        /*0042*/ 	.short	0x0101


	//----- nvinfo : EIATTR_VRC_CTA_INIT_COUNT
	.align		4
        /*0044*/ 	.byte	0x02, 0x4a
	.zero		1
	.zero		1


	//----- nvinfo : EIATTR_EXIT_INSTR_OFFSETS
	.align		4
        /*0048*/ 	.byte	0x04, 0x1c
        /*004a*/ 	.short	(.L_15 - .L_14)


	//   ....[0]....
.L_14:
        /*004c*/ 	.word	0x000000e0


	//----- nvinfo : EIATTR_CBANK_PARAM_SIZE
	.align		4
.L_15:
        /*0050*/ 	.byte	0x03, 0x19
        /*0052*/ 	.short	0x0018


	//----- nvinfo : EIATTR_PARAM_CBANK
	.align		4
        /*0054*/ 	.byte	0x04, 0x0a
        /*0056*/ 	.short	(.L_17 - .L_16)
	.align		4
.L_16:
        /*0058*/ 	.word	index@(.nv.constant0._Z5saxpyfPfS_)
        /*005c*/ 	.short	0x0380
        /*005e*/ 	.short	0x0018


	//----- nvinfo : EIATTR_SW_WAR
	.align		4
.L_17:
        /*0060*/ 	.byte	0x04, 0x36
        /*0062*/ 	.short	(.L_19 - .L_18)
.L_18:
        /*0064*/ 	.word	0x00000008
.L_19:


//--------------------- .nv.callgraph             --------------------------
	.section	.nv.callgraph,"",@"SHT_CUDA_CALLGRAPH"
	.align	4
	.sectionentsize	8
	.align		4
        /*0000*/ 	.word	0x00000000
	.align		4
        /*0004*/ 	.word	0xffffffff
	.align		4
        /*0008*/ 	.word	0x00000000
	.align		4
        /*000c*/ 	.word	0xfffffffe
	.align		4
        /*0010*/ 	.word	0x00000000
	.align		4
        /*0014*/ 	.word	0xfffffffd
	.align		4
        /*0018*/ 	.word	0x00000000
	.align		4
        /*001c*/ 	.word	0xfffffffc


//--------------------- .text._Z5saxpyfPfS_       --------------------------
	.section	.text._Z5saxpyfPfS_,"ax",@progbits
	.align	128
        .global         _Z5saxpyfPfS_
        .type           _Z5saxpyfPfS_,@function
        .size           _Z5saxpyfPfS_,(.L_x_1 - _Z5saxpyfPfS_)
        .other          _Z5saxpyfPfS_,@"STO_CUDA_ENTRY STV_DEFAULT"
_Z5saxpyfPfS_:
.text._Z5saxpyfPfS_:
[----:B------:R-:W-:Y:S01]  /*0000*/  LDC R1, c[0x0][0x37c] ;  /* 0x0000df00ff017b82 */ /* 0x000fe20000000800 */
[----:B------:R-:W0:Y:S07]  /*0010*/  S2R R7, SR_CTAID.X ;  /* 0x0000000000077919 */ /* 0x000e2e0000002500 */
[----:B------:R-:W1:Y:S01]  /*0020*/  LDC.64 R2, c[0x0][0x388] ;  /* 0x0000e200ff027b82 */ /* 0x000e620000000a00 */
[----:B------:R-:W2:Y:S01]  /*0030*/  LDCU.64 UR4, c[0x0][0x358] ;  /* 0x00006b00ff0477ac */ /* 0x000ea20008000a00 */
[----:B------:R-:W0:Y:S01]  /*0040*/  S2R R0, SR_TID.X ;  /* 0x0000000000007919 */ /* 0x000e220000002100 */
[----:B------:R-:W3:Y:S05]  /*0050*/  LDCU UR6, c[0x0][0x380] ;  /* 0x00007000ff0677ac */ /* 0x000eea0008000800 */
[----:B------:R-:W4:Y:S01]  /*0060*/  LDC.64 R4, c[0x0][0x390] ;  /* 0x0000e400ff047b82 */ /* 0x000f220000000a00 */
[----:B0-----:R-:W-:-:S05]  /*0070*/  LEA R7, R7, R0, 0x8 ;  /* 0x0000000007077211 */ /* 0x001fca00078e40ff */
[----:B-1----:R-:W-:-:S04]  /*0080*/  IMAD.WIDE R2, R7, 0x4, R2 ;  /* 0x0000000407027825 */ /* 0x002fc800078e0202 */
[----:B----4-:R-:W-:Y:S02]  /*0090*/  IMAD.WIDE R4, R7, 0x4, R4 ;  /* 0x0000000407047825 */ /* 0x010fe400078e0204 */
[----:B--2---:R-:W3:Y:S04]  /*00a0*/  LDG.E R2, desc[UR4][R2.64] ;  /* 0x0000000402027981 */ /* 0x004ee8000c1e1900 */
[----:B------:R-:W3:Y:S02]  /*00b0*/  LDG.E R7, desc[UR4][R4.64] ;  /* 0x0000000404077981 */ /* 0x000ee4000c1e1900 */
[----:B---3--:R-:W-:-:S05]  /*00c0*/  FFMA R7, R2, UR6, R7 ;  /* 0x0000000602077c23 */ /* 0x008fca0008000007 */
[----:B------:R-:W-:Y:S01]  /*00d0*/  STG.E desc[UR4][R4.64], R7 ;  /* 0x0000000704007986 */ /* 0x000fe2000c101904 */
[----:B------:R-:W-:Y:S05]  /*00e0*/  EXIT ;  /* 0x000000000000794d */ /* 0x000fea0003800000 */
.L_x_0:
[----:B------:R-:W-:-:S00]  /*00f0*/  BRA `(.L_x_0) ;  /* 0xfffffffc00fc7947 */ /* 0x000fc0000383ffff */
[----:B------:R-:W-:-:S00]  /*0100*/  NOP ;  /* 0x0000000000007918 */ /* 0x000fc00000000000 */
[----:B------:R-:W-:-:S00]  /*0110*/  NOP ;  /* 0x0000000000007918 */ /* 0x000fc00000000000 */
[----:B------:R-:W-:-:S00]  /*0120*/  NOP ;  /* 0x0000000000007918 */ /* 0x000fc00000000000 */
[----:B------:R-:W-:-:S00]  /*0130*/  NOP ;  /* 0x0000000000007918 */ /* 0x000fc00000000000 */
[----:B------:R-:W-:-:S00]  /*0140*/  NOP ;  /* 0x0000000000007918 */ /* 0x000fc00000000000 */
[----:B------:R-:W-:-:S00]  /*0150*/  NOP ;  /* 0x0000000000007918 */ /* 0x000fc00000000000 */
[----:B------:R-:W-:-:S00]  /*0160*/  NOP ;  /* 0x0000000000007918 */ /* 0x000fc00000000000 */
[----:B------:R-:W-:-:S00]  /*0170*/  NOP ;  /* 0x0000000000007918 */ /* 0x000fc00000000000 */
.L_x_1:


//--------------------- .nv.shared.reserved.0     --------------------------
	.section	.nv.shared.reserved.0,"aw",@nobits
	.weak		__nv_reservedSMEM_offset_0_alias
	.size		__nv_reservedSMEM_offset_0_alias, 0, 64
	.other		__nv_reservedSMEM_offset_0_alias,@"STO_CUDA_RESERVED_SHARED STV_DEFAULT"
__nv_reservedSMEM_offset_0_alias:
	.zero		0
	.zero		64


//--------------------- .nv.constant0._Z5saxpyfPfS_ --------------------------
	.section	.nv.constant0._Z5saxpyfPfS_,"a",@progbits
	.sectionflags	@""
	.align	4
.nv.constant0._Z5saxpyfPfS_:
	.zero		920


//--------------------- SYMBOLS --------------------------

	.type		.nv.reservedSmem.offset0,@object
	.size		.nv.reservedSmem.offset0,0x4
